	.headerflags	@"EF_CUDA_TEXMODE_UNIFIED EF_CUDA_64BIT_ADDRESS EF_CUDA_SM89 EF_CUDA_VIRTUAL_SM(EF_CUDA_SM89)"
	.elftype	@"ET_EXEC"


//--------------------- .nv.info                  --------------------------
	.section	.nv.info,"",@"SHT_CUDA_INFO"
	.align	4


	//----- nvinfo : EIATTR_REGCOUNT
	.align		4
        /*0000*/ 	.byte	0x04, 0x2f
        /*0002*/ 	.short	(.L_1 - .L_0)
	.align		4
.L_0:
        /*0004*/ 	.word	index@(triton_per_fused_add_mul_pow_reciprocal_select_sum_unsqueeze_23)
        /*0008*/ 	.word	0x00000012


	//----- nvinfo : EIATTR_FRAME_SIZE
	.align		4
.L_1:
        /*000c*/ 	.byte	0x04, 0x11
        /*000e*/ 	.short	(.L_3 - .L_2)
	.align		4
.L_2:
        /*0010*/ 	.word	index@(triton_per_fused_add_mul_pow_reciprocal_select_sum_unsqueeze_23)
        /*0014*/ 	.word	0x00000000


	//----- nvinfo : EIATTR_MIN_STACK_SIZE
	.align		4
.L_3:
        /*0018*/ 	.byte	0x04, 0x12
        /*001a*/ 	.short	(.L_5 - .L_4)
	.align		4
.L_4:
        /*001c*/ 	.word	index@(triton_per_fused_add_mul_pow_reciprocal_select_sum_unsqueeze_23)
        /*0020*/ 	.word	0x00000000
.L_5:


//--------------------- .nv.info.triton_per_fused_add_mul_pow_reciprocal_select_sum_unsqueeze_23 --------------------------
	.section	.nv.info.triton_per_fused_add_mul_pow_reciprocal_select_sum_unsqueeze_23,"",@"SHT_CUDA_INFO"
	.sectionflags	@""
	.align	4


	//----- nvinfo : EIATTR_CUDA_API_VERSION
	.align		4
        /*0000*/ 	.byte	0x04, 0x37
        /*0002*/ 	.short	(.L_7 - .L_6)
.L_6:
        /*0004*/ 	.word	0x00000080


	//----- nvinfo : EIATTR_PARAM_CBANK
	.align		4
.L_7:
        /*0008*/ 	.byte	0x04, 0x0a
        /*000a*/ 	.short	(.L_9 - .L_8)
	.align		4
.L_8:
        /*000c*/ 	.word	index@(.nv.constant0.triton_per_fused_add_mul_pow_reciprocal_select_sum_unsqueeze_23)
        /*0010*/ 	.short	0x0160
        /*0012*/ 	.short	0x0028


	//----- nvinfo : EIATTR_CBANK_PARAM_SIZE
	.align		4
.L_9:
        /*0014*/ 	.byte	0x03, 0x19
        /*0016*/ 	.short	0x0028


	//----- nvinfo : EIATTR_KPARAM_INFO
	.align		4
        /*0018*/ 	.byte	0x04, 0x17
        /*001a*/ 	.short	(.L_11 - .L_10)
.L_10:
        /*001c*/ 	.word	0x00000000
        /*0020*/ 	.short	0x0004
        /*0022*/ 	.short	0x0020
        /*0024*/ 	.byte	0x00, 0xf4, 0x21, 0x00


	//----- nvinfo : EIATTR_KPARAM_INFO
	.align		4
.L_11:
        /*0028*/ 	.byte	0x04, 0x17
        /*002a*/ 	.short	(.L_13 - .L_12)
.L_12:
        /*002c*/ 	.word	0x00000000
        /*0030*/ 	.short	0x0003
        /*0032*/ 	.short	0x0018
        /*0034*/ 	.byte	0x00, 0xf0, 0x11, 0x00


	//----- nvinfo : EIATTR_KPARAM_INFO
	.align		4
.L_13:
        /*0038*/ 	.byte	0x04, 0x17
        /*003a*/ 	.short	(.L_15 - .L_14)
.L_14:
        /*003c*/ 	.word	0x00000000
        /*0040*/ 	.short	0x0002
        /*0042*/ 	.short	0x0010
        /*0044*/ 	.byte	0x00, 0xf4, 0x21, 0x00


	//----- nvinfo : EIATTR_KPARAM_INFO
	.align		4
.L_15:
        /*0048*/ 	.byte	0x04, 0x17
        /*004a*/ 	.short	(.L_17 - .L_16)
.L_16:
        /*004c*/ 	.word	0x00000000
        /*0050*/ 	.short	0x0001
        /*0052*/ 	.short	0x0008
        /*0054*/ 	.byte	0x00, 0xf4, 0x21, 0x00


	//----- nvinfo : EIATTR_KPARAM_INFO
	.align		4
.L_17:
        /*0058*/ 	.byte	0x04, 0x17
        /*005a*/ 	.short	(.L_19 - .L_18)
.L_18:
        /*005c*/ 	.word	0x00000000
        /*0060*/ 	.short	0x0000
        /*0062*/ 	.short	0x0000
        /*0064*/ 	.byte	0x00, 0xf4, 0x21, 0x00


	//----- nvinfo : EIATTR_MAXREG_COUNT
	.align		4
.L_19:
        /*0068*/ 	.byte	0x03, 0x1b
        /*006a*/ 	.short	0x00ff


	//----- nvinfo : EIATTR_COOP_GROUP_MASK_REGIDS
	.align		4
        /*006c*/ 	.byte	0x04, 0x29
        /*006e*/ 	.short	(.L_21 - .L_20)


	//   ....[0]....
.L_20:
        /*0070*/ 	.word	0xffffffff


	//   ....[1]....
        /*0074*/ 	.word	0xffffffff


	//   ....[2]....
        /*0078*/ 	.word	0xffffffff


	//   ....[3]....
        /*007c*/ 	.word	0xffffffff


	//   ....[4]....
        /*0080*/ 	.word	0xffffffff


	//   ....[5]....
        /*0084*/ 	.word	0xffffffff


	//----- nvinfo : EIATTR_COOP_GROUP_INSTR_OFFSETS
	.align		4
.L_21:
        /*0088*/ 	.byte	0x04, 0x28
        /*008a*/ 	.short	(.L_23 - .L_22)


	//   ....[0]....
.L_22:
        /*008c*/ 	.word	0x000000c0


	//   ....[1]....
        /*0090*/ 	.word	0x000000f0


	//   ....[2]....
        /*0094*/ 	.word	0x00000110


	//   ....[3]....
        /*0098*/ 	.word	0x00000130


	//   ....[4]....
        /*009c*/ 	.word	0x00000150


	//   ....[5]....
        /*00a0*/ 	.word	0x000001d0


	//----- nvinfo : EIATTR_EXIT_INSTR_OFFSETS
	.align		4
.L_23:
        /*00a4*/ 	.byte	0x04, 0x1c
        /*00a6*/ 	.short	(.L_25 - .L_24)


	//   ....[0]....
.L_24:
        /*00a8*/ 	.word	0x00000340


	//----- nvinfo : EIATTR_REQNTID
	.align		4
.L_25:
        /*00ac*/ 	.byte	0x04, 0x10
        /*00ae*/ 	.short	(.L_27 - .L_26)
.L_26:
        /*00b0*/ 	.word	0x00000040
        /*00b4*/ 	.word	0x00000001
        /*00b8*/ 	.word	0x00000001
.L_27:


//--------------------- .nv.callgraph             --------------------------
	.section	.nv.callgraph,"",@"SHT_CUDA_CALLGRAPH"
	.align	4
	.sectionentsize	8
	.align		4
        /*0000*/ 	.word	0x00000000
	.align		4
        /*0004*/ 	.word	0xffffffff
	.align		4
        /*0008*/ 	.word	0x00000000
	.align		4
        /*000c*/ 	.word	0xfffffffe
	.align		4
        /*0010*/ 	.word	0x00000000
	.align		4
        /*0014*/ 	.word	0xfffffffd
	.align		4
        /*0018*/ 	.word	0x00000000
	.align		4
        /*001c*/ 	.word	0xfffffffc


//--------------------- .nv.rel.action            --------------------------
	.section	.nv.rel.action,"",@"SHT_CUDA_RELOCINFO"
	.align	8
	.sectionentsize	8
        /*0000*/ 	.byte	0x73, 0x00, 0x00, 0x00, 0x00, 0x00, 0x00, 0x00, 0x00, 0x00, 0x00, 0x11, 0x25, 0x00, 0x05, 0x36


//--------------------- .nv.constant0.triton_per_fused_add_mul_pow_reciprocal_select_sum_unsqueeze_23 --------------------------
	.section	.nv.constant0.triton_per_fused_add_mul_pow_reciprocal_select_sum_unsqueeze_23,"a",@progbits
	.sectionflags	@""
	.align	4
.nv.constant0.triton_per_fused_add_mul_pow_reciprocal_select_sum_unsqueeze_23:
	.zero		392


//--------------------- .text.triton_per_fused_add_mul_pow_reciprocal_select_sum_unsqueeze_23 --------------------------
	.section	.text.triton_per_fused_add_mul_pow_reciprocal_select_sum_unsqueeze_23,"ax",@progbits
	.sectionflags	@"SHF_BARRIERS=1"
	.sectioninfo	@"SHI_REGISTERS=18"
	.align	128
        .global         triton_per_fused_add_mul_pow_reciprocal_select_sum_unsqueeze_23
        .type           triton_per_fused_add_mul_pow_reciprocal_select_sum_unsqueeze_23,@function
        .size           triton_per_fused_add_mul_pow_reciprocal_select_sum_unsqueeze_23,(.L_x_1 - triton_per_fused_add_mul_pow_reciprocal_select_sum_unsqueeze_23)
        .other          triton_per_fused_add_mul_pow_reciprocal_select_sum_unsqueeze_23,@"STO_CUDA_ENTRY STV_DEFAULT"
triton_per_fused_add_mul_pow_reciprocal_select_sum_unsqueeze_23:
.text.triton_per_fused_add_mul_pow_reciprocal_select_sum_unsqueeze_23:
[----:B------:R-:W-:Y:S02]  /*0000*/  MOV R1, c[0x0][0x28] ;  /* 0x00000a0000017a02 */ /* 0x000fe40000000f00 */
[----:B------:R-:W0:Y:S01]  /*0010*/  S2R R13, SR_TID.X ;  /* 0x00000000000d7919 */ /* 0x000e220000002100 */
[----:B------:R-:W-:Y:S01]  /*0020*/  MOV R15, 0x4 ;  /* 0x00000004000f7802 */ /* 0x000fe20000000f00 */
[----:B------:R-:W-:Y:S01]  /*0030*/  ULDC.64 UR4, c[0x0][0x118] ;  /* 0x0000460000047ab9 */ /* 0x000fe20000000a00 */
[----:B0-----:R-:W-:-:S05]  /*0040*/  LOP3.LUT R4, R13, 0x3f, RZ, 0xc0, !PT ;  /* 0x0000003f0d047812 */ /* 0x001fca00078ec0ff */
[----:B------:R-:W-:-:S05]  /*0050*/  IMAD.WIDE.U32 R2, R4, R15, c[0x0][0x168] ;  /* 0x00005a0004027625 */ /* 0x000fca00078e000f */
[----:B------:R0:W2:Y:S01]  /*0060*/  LDG.E R0, [R2.64+0x1100] ;  /* 0x0011000402007981 */ /* 0x0000a2000c1e1900 */
[C---:B------:R-:W-:Y:S02]  /*0070*/  LOP3.LUT P0, RZ, R13.reuse, 0x1f, RZ, 0xc0, !PT ;  /* 0x0000001f0dff7812 */ /* 0x040fe4000780c0ff */
[----:B------:R-:W-:Y:S02]  /*0080*/  ISETP.GE.AND P1, PT, R13, 0x2, PT ;  /* 0x000000020d00780c */ /* 0x000fe40003f26270 */
[----:B0-----:R-:W-:-:S04]  /*0090*/  SHF.R.U32.HI R2, RZ, 0x3, R13 ;  /* 0x00000003ff027819 */ /* 0x001fc8000001160d */
[----:B------:R-:W-:Y:S01]  /*00a0*/  LOP3.LUT R3, R2, 0x4, RZ, 0xc0, !PT ;  /* 0x0000000402037812 */ /* 0x000fe200078ec0ff */
[----:B--2---:R-:W-:-:S06]  /*00b0*/  FMUL R5, R0, R0 ;  /* 0x0000000000057220 */ /* 0x004fcc0000400000 */
[----:B------:R-:W0:Y:S02]  /*00c0*/  SHFL.BFLY PT, R5, R5, 0x10, 0x1f ;  /* 0x0e001f0005057f89 */ /* 0x000e2400000e0000 */
[----:B0-----:R-:W-:Y:S01]  /*00d0*/  FFMA R6, R0, R0, R5 ;  /* 0x0000000000067223 */ /* 0x001fe20000000005 */
[----:B------:R-:W-:-:S04]  /*00e0*/  LOP3.LUT R5, R13, 0x1, RZ, 0xc0, !PT ;  /* 0x000000010d057812 */ /* 0x000fc800078ec0ff */
[----:B------:R-:W0:Y:S02]  /*00f0*/  SHFL.BFLY PT, R7, R6, 0x8, 0x1f ;  /* 0x0d001f0006077f89 */ /* 0x000e2400000e0000 */
[----:B0-----:R-:W-:-:S05]  /*0100*/  FADD R7, R6, R7 ;  /* 0x0000000706077221 */ /* 0x001fca0000000000 */
[----:B------:R-:W0:Y:S02]  /*0110*/  SHFL.BFLY PT, R8, R7, 0x4, 0x1f ;  /* 0x0c801f0007087f89 */ /* 0x000e2400000e0000 */
[----:B0-----:R-:W-:-:S05]  /*0120*/  FADD R8, R7, R8 ;  /* 0x0000000807087221 */ /* 0x001fca0000000000 */
[----:B------:R-:W0:Y:S02]  /*0130*/  SHFL.BFLY PT, R9, R8, 0x2, 0x1f ;  /* 0x0c401f0008097f89 */ /* 0x000e2400000e0000 */
[----:B0-----:R-:W-:-:S05]  /*0140*/  FADD R9, R8, R9 ;  /* 0x0000000908097221 */ /* 0x001fca0000000000 */
[----:B------:R-:W0:Y:S02]  /*0150*/  SHFL.BFLY PT, R10, R9, 0x1, 0x1f ;  /* 0x0c201f00090a7f89 */ /* 0x000e2400000e0000 */
[----:B0-----:R-:W-:-:S05]  /*0160*/  FADD R10, R9, R10 ;  /* 0x0000000a090a7221 */ /* 0x001fca0000000000 */
[----:B------:R0:W-:Y:S04]  /*0170*/  @!P0 STS [R3], R10 ;  /* 0x0000000a03008388 */ /* 0x0001e80000000800 */
[----:B------:R-:W-:Y:S01]  /*0180*/  BAR.SYNC.DEFER_BLOCKING 0x0 ;  /* 0x0000000000007b1d */ /* 0x000fe20000010000 */
[----:B------:R-:W-:-:S04]  /*0190*/  ISETP.NE.U32.AND P0, PT, R5, 0x1, PT ;  /* 0x000000010500780c */ /* 0x000fc80003f05070 */
[----:B------:R-:W-:Y:S02]  /*01a0*/  ISETP.LT.AND P0, PT, R13, 0x2, P0 ;  /* 0x000000020d00780c */ /* 0x000fe40000701270 */
[----:B0-----:R-:W-:Y:S01]  /*01b0*/  MOV R3, 0x3e800000 ;  /* 0x3e80000000037802 */ /* 0x001fe20000000f00 */
[----:B------:R-:W0:Y:S04]  /*01c0*/  @!P1 LDS R11, [R13.X4] ;  /* 0x000000000d0b9984 */ /* 0x000e280000004800 */
[----:B0-----:R-:W0:Y:S02]  /*01d0*/  SHFL.BFLY PT, R2, R11, 0x1, 0x1f ;  /* 0x0c201f000b027f89 */ /* 0x001e2400000e0000 */
[----:B0-----:R-:W-:-:S05]  /*01e0*/  FADD R2, R11, R2 ;  /* 0x000000020b027221 */ /* 0x001fca0000000000 */
[----:B------:R-:W-:Y:S04]  /*01f0*/  @P0 STS [R13.X4], R2 ;  /* 0x000000020d000388 */ /* 0x000fe80000004800 */
[----:B------:R-:W-:Y:S06]  /*0200*/  BAR.SYNC.DEFER_BLOCKING 0x0 ;  /* 0x0000000000007b1d */ /* 0x000fec0000010000 */
[----:B------:R-:W0:Y:S02]  /*0210*/  LDS R5, [RZ] ;  /* 0x00000000ff057984 */ /* 0x000e240000000800 */
[----:B0-----:R-:W-:-:S02]  /*0220*/  FADD R6, R5, 9.9999999392252902908e-09 ;  /* 0x322bcc7705067421 */ /* 0x001fc40000000000 */
[----:B------:R-:W-:Y:S03]  /*0230*/  BAR.SYNC.DEFER_BLOCKING 0x0 ;  /* 0x0000000000007b1d */ /* 0x000fe60000010000 */
[C---:B------:R-:W-:Y:S02]  /*0240*/  FSETP.GT.AND P1, PT, |R6|.reuse, 8.50705917302346158658e+37, PT ;  /* 0x7e8000000600780b */ /* 0x040fe40003f24200 */
[----:B------:R-:W-:Y:S02]  /*0250*/  FSETP.GEU.AND P0, PT, |R6|, 1.175494350822287508e-38, PT ;  /* 0x008000000600780b */ /* 0x000fe40003f0e200 */
[----:B------:R-:W-:-:S09]  /*0260*/  FSEL R3, R3, 1, P1 ;  /* 0x3f80000003037808 */ /* 0x000fd20000800000 */
[----:B------:R-:W-:Y:S01]  /*0270*/  @P1 FMUL R6, R6, 0.25 ;  /* 0x3e80000006061820 */ /* 0x000fe20000400000 */
[C---:B------:R-:W-:Y:S01]  /*0280*/  ISETP.NE.AND P1, PT, R4.reuse, RZ, PT ;  /* 0x000000ff0400720c */ /* 0x040fe20003f25270 */
[----:B------:R-:W-:Y:S01]  /*0290*/  @!P0 FMUL R3, R3, 16777216 ;  /* 0x4b80000003038820 */ /* 0x000fe20000400000 */
[----:B------:R-:W-:Y:S01]  /*02a0*/  IMAD.WIDE.U32 R4, R4, R15, c[0x0][0x170] ;  /* 0x00005c0004047625 */ /* 0x000fe200078e000f */
[----:B------:R-:W-:-:S06]  /*02b0*/  @!P0 FMUL R6, R6, 16777216 ;  /* 0x4b80000006068820 */ /* 0x000fcc0000400000 */
[----:B------:R-:W0:Y:S04]  /*02c0*/  MUFU.RCP R6, R6 ;  /* 0x0000000600067308 */ /* 0x000e280000001000 */
[----:B------:R-:W-:Y:S01]  /*02d0*/  @!P1 MOV R2, c[0x0][0x160] ;  /* 0x0000580000029a02 */ /* 0x000fe20000000f00 */
[----:B0-----:R-:W-:Y:S01]  /*02e0*/  FMUL R7, R6, R3 ;  /* 0x0000000306077220 */ /* 0x001fe20000400000 */
[----:B------:R-:W-:-:S03]  /*02f0*/  @!P1 MOV R3, c[0x0][0x164] ;  /* 0x0000590000039a02 */ /* 0x000fc60000000f00 */
[----:B------:R-:W-:Y:S02]  /*0300*/  FADD R9, R7, R7 ;  /* 0x0000000707097221 */ /* 0x000fe40000000000 */
[----:B------:R-:W-:Y:S02]  /*0310*/  @!P1 STG.E [R2.64], R7 ;  /* 0x0000000702009986 */ /* 0x000fe4000c101904 */
[----:B------:R-:W-:-:S05]  /*0320*/  FMUL R9, R0, R9 ;  /* 0x0000000900097220 */ /* 0x000fca0000400000 */
[----:B------:R-:W-:Y:S01]  /*0330*/  STG.E [R4.64], R9 ;  /* 0x0000000904007986 */ /* 0x000fe2000c101904 */
[----:B------:R-:W-:Y:S05]  /*0340*/  EXIT ;  /* 0x000000000000794d */ /* 0x000fea0003800000 */
.L_x_0:
[----:B------:R-:W-:-:S00]  /*0350*/  BRA `(.L_x_0) ;  /* 0xfffffff000007947 */ /* 0x000fc0000383ffff */
[----:B------:R-:W-:-:S00]  /*0360*/  NOP ;  /* 0x0000000000007918 */ /* 0x000fc00000000000 */
        /* <DEDUP_REMOVED lines=9> */
.L_x_1:


//--------------------- .nv.shared.triton_per_fused_add_mul_pow_reciprocal_select_sum_unsqueeze_23 --------------------------
	.section	.nv.shared.triton_per_fused_add_mul_pow_reciprocal_select_sum_unsqueeze_23,"aw",@nobits
	.sectionflags	@""
	.align	16
